//
// Generated by NVIDIA NVVM Compiler
//
// Compiler Build ID: CL-36424714
// Cuda compilation tools, release 13.0, V13.0.88
// Based on NVVM 20.0.0
//

.version 9.0
.target sm_100
.address_size 64

	// .globl	reciprocate

.visible .entry reciprocate(
	.param .u64 .ptr .align 1 reciprocate_param_0,
	.param .u32 reciprocate_param_1
)
{
	.reg .pred 	%p<6>;
	.reg .b32 	%r<13>;
	.reg .b32 	%f<18>;
	.reg .b64 	%rd<5>;

	ld.param.u64 	%rd2, [reciprocate_param_0];
	ld.param.u32 	%r8, [reciprocate_param_1];
	setp.lt.s32 	%p1, %r8, 1;
	@%p1 bra 	$L__BB0_8;
	cvta.to.global.u64 	%rd3, %rd2;
	mov.u32 	%r9, %ctaid.x;
	mul.wide.u32 	%rd4, %r9, 4;
	add.s64 	%rd1, %rd3, %rd4;
	ld.global.f32 	%f17, [%rd1];
	and.b32  	%r1, %r8, 3;
	setp.lt.u32 	%p2, %r8, 4;
	@%p2 bra 	$L__BB0_4;
	and.b32  	%r10, %r8, 2147483644;
	neg.s32 	%r11, %r10;
$L__BB0_3:
	rcp.rn.f32 	%f10, %f17;
	rcp.rn.f32 	%f11, %f10;
	rcp.rn.f32 	%f12, %f11;
	rcp.rn.f32 	%f17, %f12;
	add.s32 	%r11, %r11, 4;
	setp.ne.s32 	%p3, %r11, 0;
	@%p3 bra 	$L__BB0_3;
$L__BB0_4:
	setp.eq.s32 	%p4, %r1, 0;
	@%p4 bra 	$L__BB0_7;
	neg.s32 	%r12, %r1;
$L__BB0_6:
	.pragma "nounroll";
	rcp.rn.f32 	%f17, %f17;
	add.s32 	%r12, %r12, 1;
	setp.ne.s32 	%p5, %r12, 0;
	@%p5 bra 	$L__BB0_6;
$L__BB0_7:
	st.global.f32 	[%rd1], %f17;
$L__BB0_8:
	ret;

}


// ===== COMPILED SASS (sm_100) =====

	.target	sm_100

	.elftype	@"ET_EXEC"


//--------------------- .note.nv.tkinfo           --------------------------
	.section	.note.nv.tkinfo,"",@"SHT_NOTE"
	.sectionflags	@"SHF_NOTE_NV_TKINFO"
	.tkinfo
        /*0018*/ 	.word	0x00000002
        /*0030*/ 	.string	""
        /*0030*/ 	.string	"ptxas"
        /*0030*/ 	.string	"Cuda compilation tools, release 13.0, V13.0.88"
        /*0030*/ 	.string	"Build cuda_13.0.r13.0/compiler.36424714_0"
        /*0030*/ 	.string	"-arch sm_100 -m 64 "



//--------------------- .note.nv.cuinfo           --------------------------
	.section	.note.nv.cuinfo,"",@"SHT_NOTE"
	.sectionflags	@"SHF_NOTE_NV_CUINFO"
        /*0018*/ 	.short	0x0002
        /*001a*/ 	.short	0x0064
        /*001c*/ 	.short	0x0082
	.zero		2


//--------------------- .nv.info                  --------------------------
	.section	.nv.info,"",@"SHT_CUDA_INFO"
	.align	4


	//----- nvinfo : EIATTR_REGCOUNT
	.align		4
        /*0000*/ 	.byte	0x04, 0x2f
        /*0002*/ 	.short	(.L_1 - .L_0)
	.align		4
.L_0:
        /*0004*/ 	.word	index@(reciprocate)
        /*0008*/ 	.word	0x00000011


	//----- nvinfo : EIATTR_FRAME_SIZE
	.align		4
.L_1:
        /*000c*/ 	.byte	0x04, 0x11
        /*000e*/ 	.short	(.L_3 - .L_2)
	.align		4
.L_2:
        /*0010*/ 	.word	index@($__internal_0_$__cuda_sm20_rcp_rn_f32_slowpath)
        /*0014*/ 	.word	0x00000000


	//----- nvinfo : EIATTR_FRAME_SIZE
	.align		4
.L_3:
        /*0018*/ 	.byte	0x04, 0x11
        /*001a*/ 	.short	(.L_5 - .L_4)
	.align		4
.L_4:
        /*001c*/ 	.word	index@(reciprocate)
        /*0020*/ 	.word	0x00000000


	//----- nvinfo : EIATTR_MIN_STACK_SIZE
	.align		4
.L_5:
        /*0024*/ 	.byte	0x04, 0x12
        /*0026*/ 	.short	(.L_7 - .L_6)
	.align		4
.L_6:
        /*0028*/ 	.word	index@(reciprocate)
        /*002c*/ 	.word	0x00000000
.L_7:


//--------------------- .nv.compat                --------------------------
	.section	.nv.compat,"",@"SHT_CUDA_COMPAT_INFO"
	.align	4
        /*0000*/ 	.byte	0x02, 0x09, 0x00, 0x00, 0x02, 0x02, 0x01, 0x00, 0x02, 0x05, 0x05, 0x00, 0x03, 0x07, 0x01, 0x01
        /*0010*/ 	.byte	0x02, 0x03, 0x00, 0x00, 0x02, 0x06, 0x01, 0x00, 0x04, 0x0b, 0x08, 0x00, 0x09, 0x00, 0x00, 0x00
        /*0020*/ 	.byte	0x00, 0x00, 0x00, 0x00


//--------------------- .nv.info.reciprocate      --------------------------
	.section	.nv.info.reciprocate,"",@"SHT_CUDA_INFO"
	.sectionflags	@""
	.align	4


	//----- nvinfo : EIATTR_CUDA_API_VERSION
	.align		4
        /*0000*/ 	.byte	0x04, 0x37
        /*0002*/ 	.short	(.L_9 - .L_8)
.L_8:
        /*0004*/ 	.word	0x00000082


	//----- nvinfo : EIATTR_KPARAM_INFO
	.align		4
.L_9:
        /*0008*/ 	.byte	0x04, 0x17
        /*000a*/ 	.short	(.L_11 - .L_10)
.L_10:
        /*000c*/ 	.word	0x00000000
        /*0010*/ 	.short	0x0001
        /*0012*/ 	.short	0x0008
        /*0014*/ 	.byte	0x00, 0xf0, 0x11, 0x00


	//----- nvinfo : EIATTR_KPARAM_INFO
	.align		4
.L_11:
        /*0018*/ 	.byte	0x04, 0x17
        /*001a*/ 	.short	(.L_13 - .L_12)
.L_12:
        /*001c*/ 	.word	0x00000000
        /*0020*/ 	.short	0x0000
        /*0022*/ 	.short	0x0000
        /*0024*/ 	.byte	0x00, 0xf5, 0x21, 0x00


	//----- nvinfo : EIATTR_SPARSE_MMA_MASK
	.align		4
.L_13:
        /*0028*/ 	.byte	0x03, 0x50
        /*002a*/ 	.short	0x0000


	//----- nvinfo : EIATTR_MAXREG_COUNT
	.align		4
        /*002c*/ 	.byte	0x03, 0x1b
        /*002e*/ 	.short	0x00ff


	//----- nvinfo : EIATTR_MERCURY_ISA_VERSION
	.align		4
        /*0030*/ 	.byte	0x03, 0x5f
        /*0032*/ 	.short	0x0101


	//----- nvinfo : EIATTR_VRC_CTA_INIT_COUNT
	.align		4
        /*0034*/ 	.byte	0x02, 0x4a
	.zero		1
	.zero		1


	//----- nvinfo : EIATTR_EXIT_INSTR_OFFSETS
	.align		4
        /*0038*/ 	.byte	0x04, 0x1c
        /*003a*/ 	.short	(.L_15 - .L_14)


	//   ....[0]....
.L_14:
        /*003c*/ 	.word	0x00000030


	//   ....[1]....
        /*0040*/ 	.word	0x000004f0


	//----- nvinfo : EIATTR_CRS_STACK_SIZE
	.align		4
.L_15:
        /*0044*/ 	.byte	0x04, 0x1e
        /*0046*/ 	.short	(.L_17 - .L_16)
.L_16:
        /*0048*/ 	.word	0x00000000


	//----- nvinfo : EIATTR_CBANK_PARAM_SIZE
	.align		4
.L_17:
        /*004c*/ 	.byte	0x03, 0x19
        /*004e*/ 	.short	0x000c


	//----- nvinfo : EIATTR_PARAM_CBANK
	.align		4
        /*0050*/ 	.byte	0x04, 0x0a
        /*0052*/ 	.short	(.L_19 - .L_18)
	.align		4
.L_18:
        /*0054*/ 	.word	index@(.nv.constant0.reciprocate)
        /*0058*/ 	.short	0x0380
        /*005a*/ 	.short	0x000c


	//----- nvinfo : EIATTR_SW_WAR
	.align		4
.L_19:
        /*005c*/ 	.byte	0x04, 0x36
        /*005e*/ 	.short	(.L_21 - .L_20)
.L_20:
        /*0060*/ 	.word	0x00000008
.L_21:


//--------------------- .nv.callgraph             --------------------------
	.section	.nv.callgraph,"",@"SHT_CUDA_CALLGRAPH"
	.align	4
	.sectionentsize	8
	.align		4
        /*0000*/ 	.word	0x00000000
	.align		4
        /*0004*/ 	.word	0xffffffff
	.align		4
        /*0008*/ 	.word	0x00000000
	.align		4
        /*000c*/ 	.word	0xfffffffe
	.align		4
        /*0010*/ 	.word	0x00000000
	.align		4
        /*0014*/ 	.word	0xfffffffd
	.align		4
        /*0018*/ 	.word	0x00000000
	.align		4
        /*001c*/ 	.word	0xfffffffc


//--------------------- .text.reciprocate         --------------------------
	.section	.text.reciprocate,"ax",@progbits
	.align	128
        .global         reciprocate
        .type           reciprocate,@function
        .size           reciprocate,(.L_x_18 - reciprocate)
        .other          reciprocate,@"STO_CUDA_ENTRY STV_DEFAULT"
reciprocate:
.text.reciprocate:
[----:B------:R-:W-:Y:S08]  /*0000*/  LDC R1, c[0x0][0x37c] ;  /* 0x0000df00ff017b82 */ /* 0x000ff00000000800 */
[----:B------:R-:W0:Y:S02]  /*0010*/  LDC R6, c[0x0][0x388] ;  /* 0x0000e200ff067b82 */ /* 0x000e240000000800 */
[----:B0-----:R-:W-:-:S13]  /*0020*/  ISETP.GE.AND P0, PT, R6, 0x1, PT ;  /* 0x000000010600780c */ /* 0x001fda0003f06270 */
[----:B------:R-:W-:Y:S05]  /*0030*/  @!P0 EXIT ;  /* 0x000000000000894d */ /* 0x000fea0003800000 */
[----:B------:R-:W0:Y:S01]  /*0040*/  S2R R5, SR_CTAID.X ;  /* 0x0000000000057919 */ /* 0x000e220000002500 */
[----:B------:R-:W0:Y:S01]  /*0050*/  LDC.64 R2, c[0x0][0x380] ;  /* 0x0000e000ff027b82 */ /* 0x000e220000000a00 */
[----:B------:R-:W1:Y:S01]  /*0060*/  LDCU.64 UR4, c[0x0][0x358] ;  /* 0x00006b00ff0477ac */ /* 0x000e620008000a00 */
[----:B0-----:R-:W-:-:S05]  /*0070*/  IMAD.WIDE.U32 R2, R5, 0x4, R2 ;  /* 0x0000000405027825 */ /* 0x001fca00078e0002 */
[----:B-1----:R0:W5:Y:S01]  /*0080*/  LDG.E R0, desc[UR4][R2.64] ;  /* 0x0000000402007981 */ /* 0x002162000c1e1900 */
[C---:B------:R-:W-:Y:S02]  /*0090*/  ISETP.GE.U32.AND P0, PT, R6.reuse, 0x4, PT ;  /* 0x000000040600780c */ /* 0x040fe40003f06070 */
[----:B------:R-:W-:-:S11]  /*00a0*/  LOP3.LUT R4, R6, 0x3, RZ, 0xc0, !PT ;  /* 0x0000000306047812 */ /* 0x000fd600078ec0ff */
[----:B0-----:R-:W-:Y:S05]  /*00b0*/  @!P0 BRA `(.L_x_0) ;  /* 0x0000000000c48947 */ /* 0x001fea0003800000 */
[----:B------:R-:W-:-:S05]  /*00c0*/  LOP3.LUT R5, R6, 0x7ffffffc, RZ, 0xc0, !PT ;  /* 0x7ffffffc06057812 */ /* 0x000fca00078ec0ff */
[----:B------:R-:W-:-:S07]  /*00d0*/  IMAD.MOV R5, RZ, RZ, -R5 ;  /* 0x000000ffff057224 */ /* 0x000fce00078e0a05 */
.L_x_9:
[----:B-----5:R-:W-:Y:S02]  /*00e0*/  VIADD R6, R0, 0x1800000 ;  /* 0x0180000000067836 */ /* 0x020fe40000000000 */
[----:B------:R-:W-:-:S03]  /*00f0*/  VIADD R5, R5, 0x4 ;  /* 0x0000000405057836 */ /* 0x000fc60000000000 */
[----:B------:R-:W-:Y:S02]  /*0100*/  LOP3.LUT R6, R6, 0x7f800000, RZ, 0xc0, !PT ;  /* 0x7f80000006067812 */ /* 0x000fe400078ec0ff */
[----:B------:R-:W-:Y:S02]  /*0110*/  ISETP.NE.AND P3, PT, R5, RZ, PT ;  /* 0x000000ff0500720c */ /* 0x000fe40003f65270 */
[----:B------:R-:W-:-:S13]  /*0120*/  ISETP.GT.U32.AND P0, PT, R6, 0x1ffffff, PT ;  /* 0x01ffffff0600780c */ /* 0x000fda0003f04070 */
[----:B------:R-:W-:Y:S05]  /*0130*/  @P0 BRA `(.L_x_1) ;  /* 0x00000000000c0947 */ /* 0x000fea0003800000 */
[----:B------:R-:W-:-:S07]  /*0140*/  MOV R6, 0x160 ;  /* 0x0000016000067802 */ /* 0x000fce0000000f00 */
[----:B------:R-:W-:Y:S05]  /*0150*/  CALL.REL.NOINC `($__internal_0_$__cuda_sm20_rcp_rn_f32_slowpath) ;  /* 0x0000000000e87944 */ /* 0x000fea0003c00000 */
[----:B------:R-:W-:Y:S05]  /*0160*/  BRA `(.L_x_2) ;  /* 0x0000000000107947 */ /* 0x000fea0003800000 */
.L_x_1:
[----:B------:R-:W0:Y:S02]  /*0170*/  MUFU.RCP R7, R0 ;  /* 0x0000000000077308 */ /* 0x000e240000001000 */
[----:B0-----:R-:W-:-:S04]  /*0180*/  FFMA R6, R7, R0, -1 ;  /* 0xbf80000007067423 */ /* 0x001fc80000000000 */
[----:B------:R-:W-:-:S04]  /*0190*/  FADD.FTZ R6, -R6, -RZ ;  /* 0x800000ff06067221 */ /* 0x000fc80000010100 */
[----:B------:R-:W-:-:S07]  /*01a0*/  FFMA R0, R7, R6, R7 ;  /* 0x0000000607007223 */ /* 0x000fce0000000007 */
.L_x_2:
[----:B------:R-:W-:-:S05]  /*01b0*/  VIADD R6, R0, 0x1800000 ;  /* 0x0180000000067836 */ /* 0x000fca0000000000 */
[----:B------:R-:W-:-:S04]  /*01c0*/  LOP3.LUT R6, R6, 0x7f800000, RZ, 0xc0, !PT ;  /* 0x7f80000006067812 */ /* 0x000fc800078ec0ff */
[----:B------:R-:W-:-:S13]  /*01d0*/  ISETP.GT.U32.AND P0, PT, R6, 0x1ffffff, PT ;  /* 0x01ffffff0600780c */ /* 0x000fda0003f04070 */
[----:B------:R-:W-:Y:S05]  /*01e0*/  @P0 BRA `(.L_x_3) ;  /* 0x00000000000c0947 */ /* 0x000fea0003800000 */
[----:B------:R-:W-:-:S07]  /*01f0*/  MOV R6, 0x210 ;  /* 0x0000021000067802 */ /* 0x000fce0000000f00 */
[----:B------:R-:W-:Y:S05]  /*0200*/  CALL.REL.NOINC `($__internal_0_$__cuda_sm20_rcp_rn_f32_slowpath) ;  /* 0x0000000000bc7944 */ /* 0x000fea0003c00000 */
[----:B------:R-:W-:Y:S05]  /*0210*/  BRA `(.L_x_4) ;  /* 0x0000000000107947 */ /* 0x000fea0003800000 */
.L_x_3:
[----:B------:R-:W0:Y:S02]  /*0220*/  MUFU.RCP R7, R0 ;  /* 0x0000000000077308 */ /* 0x000e240000001000 */
[----:B0-----:R-:W-:-:S04]  /*0230*/  FFMA R6, R7, R0, -1 ;  /* 0xbf80000007067423 */ /* 0x001fc80000000000 */
[----:B------:R-:W-:-:S04]  /*0240*/  FADD.FTZ R6, -R6, -RZ ;  /* 0x800000ff06067221 */ /* 0x000fc80000010100 */
[----:B------:R-:W-:-:S07]  /*0250*/  FFMA R0, R7, R6, R7 ;  /* 0x0000000607007223 */ /* 0x000fce0000000007 */
.L_x_4:
[----:B------:R-:W-:-:S05]  /*0260*/  VIADD R6, R0, 0x1800000 ;  /* 0x0180000000067836 */ /* 0x000fca0000000000 */
[----:B------:R-:W-:-:S04]  /*0270*/  LOP3.LUT R6, R6, 0x7f800000, RZ, 0xc0, !PT ;  /* 0x7f80000006067812 */ /* 0x000fc800078ec0ff */
[----:B------:R-:W-:-:S13]  /*0280*/  ISETP.GT.U32.AND P0, PT, R6, 0x1ffffff, PT ;  /* 0x01ffffff0600780c */ /* 0x000fda0003f04070 */
[----:B------:R-:W-:Y:S05]  /*0290*/  @P0 BRA `(.L_x_5) ;  /* 0x00000000000c0947 */ /* 0x000fea0003800000 */
[----:B------:R-:W-:-:S07]  /*02a0*/  MOV R6, 0x2c0 ;  /* 0x000002c000067802 */ /* 0x000fce0000000f00 */
[----:B------:R-:W-:Y:S05]  /*02b0*/  CALL.REL.NOINC `($__internal_0_$__cuda_sm20_rcp_rn_f32_slowpath) ;  /* 0x0000000000907944 */ /* 0x000fea0003c00000 */
[----:B------:R-:W-:Y:S05]  /*02c0*/  BRA `(.L_x_6) ;  /* 0x0000000000107947 */ /* 0x000fea0003800000 */
.L_x_5:
[----:B------:R-:W0:Y:S02]  /*02d0*/  MUFU.RCP R7, R0 ;  /* 0x0000000000077308 */ /* 0x000e240000001000 */
[----:B0-----:R-:W-:-:S04]  /*02e0*/  FFMA R6, R7, R0, -1 ;  /* 0xbf80000007067423 */ /* 0x001fc80000000000 */
[----:B------:R-:W-:-:S04]  /*02f0*/  FADD.FTZ R6, -R6, -RZ ;  /* 0x800000ff06067221 */ /* 0x000fc80000010100 */
[----:B------:R-:W-:-:S07]  /*0300*/  FFMA R0, R7, R6, R7 ;  /* 0x0000000607007223 */ /* 0x000fce0000000007 */
.L_x_6:
[----:B------:R-:W-:-:S05]  /*0310*/  VIADD R6, R0, 0x1800000 ;  /* 0x0180000000067836 */ /* 0x000fca0000000000 */
[----:B------:R-:W-:-:S04]  /*0320*/  LOP3.LUT R6, R6, 0x7f800000, RZ, 0xc0, !PT ;  /* 0x7f80000006067812 */ /* 0x000fc800078ec0ff */
[----:B------:R-:W-:-:S13]  /*0330*/  ISETP.GT.U32.AND P0, PT, R6, 0x1ffffff, PT ;  /* 0x01ffffff0600780c */ /* 0x000fda0003f04070 */
[----:B------:R-:W-:Y:S05]  /*0340*/  @P0 BRA `(.L_x_7) ;  /* 0x00000000000c0947 */ /* 0x000fea0003800000 */
[----:B------:R-:W-:-:S07]  /*0350*/  MOV R6, 0x370 ;  /* 0x0000037000067802 */ /* 0x000fce0000000f00 */
[----:B------:R-:W-:Y:S05]  /*0360*/  CALL.REL.NOINC `($__internal_0_$__cuda_sm20_rcp_rn_f32_slowpath) ;  /* 0x0000000000647944 */ /* 0x000fea0003c00000 */
[----:B------:R-:W-:Y:S05]  /*0370*/  BRA `(.L_x_8) ;  /* 0x0000000000107947 */ /* 0x000fea0003800000 */
.L_x_7:
[----:B------:R-:W0:Y:S02]  /*0380*/  MUFU.RCP R7, R0 ;  /* 0x0000000000077308 */ /* 0x000e240000001000 */
[----:B0-----:R-:W-:-:S04]  /*0390*/  FFMA R6, R7, R0, -1 ;  /* 0xbf80000007067423 */ /* 0x001fc80000000000 */
[----:B------:R-:W-:-:S04]  /*03a0*/  FADD.FTZ R6, -R6, -RZ ;  /* 0x800000ff06067221 */ /* 0x000fc80000010100 */
[----:B------:R-:W-:-:S07]  /*03b0*/  FFMA R0, R7, R6, R7 ;  /* 0x0000000607007223 */ /* 0x000fce0000000007 */
.L_x_8:
[----:B------:R-:W-:Y:S05]  /*03c0*/  @P3 BRA `(.L_x_9) ;  /* 0xfffffffc00443947 */ /* 0x000fea000383ffff */
.L_x_0:
[----:B------:R-:W-:-:S13]  /*03d0*/  ISETP.NE.AND P0, PT, R4, RZ, PT ;  /* 0x000000ff0400720c */ /* 0x000fda0003f05270 */
[----:B------:R-:W-:Y:S05]  /*03e0*/  @!P0 BRA `(.L_x_10) ;  /* 0x00000000003c8947 */ /* 0x000fea0003800000 */
[----:B------:R-:W-:-:S07]  /*03f0*/  IMAD.MOV R4, RZ, RZ, -R4 ;  /* 0x000000ffff047224 */ /* 0x000fce00078e0a04 */
.L_x_13:
        /* <DEDUP_REMOVED lines=9> */
.L_x_11:
[----:B------:R-:W0:Y:S02]  /*0490*/  MUFU.RCP R5, R0 ;  /* 0x0000000000057308 */ /* 0x000e240000001000 */
[----:B0-----:R-:W-:-:S04]  /*04a0*/  FFMA R6, R5, R0, -1 ;  /* 0xbf80000005067423 */ /* 0x001fc80000000000 */
[----:B------:R-:W-:-:S04]  /*04b0*/  FADD.FTZ R6, -R6, -RZ ;  /* 0x800000ff06067221 */ /* 0x000fc80000010100 */
[----:B------:R-:W-:-:S07]  /*04c0*/  FFMA R0, R5, R6, R5 ;  /* 0x0000000605007223 */ /* 0x000fce0000000005 */
.L_x_12:
[----:B------:R-:W-:Y:S05]  /*04d0*/  @P3 BRA `(.L_x_13) ;  /* 0xfffffffc00c83947 */ /* 0x000fea000383ffff */
.L_x_10:
[----:B-----5:R-:W-:Y:S01]  /*04e0*/  STG.E desc[UR4][R2.64], R0 ;  /* 0x0000000002007986 */ /* 0x020fe2000c101904 */
[----:B------:R-:W-:Y:S05]  /*04f0*/  EXIT ;  /* 0x000000000000794d */ /* 0x000fea0003800000 */
        .weak           $__internal_0_$__cuda_sm20_rcp_rn_f32_slowpath
        .type           $__internal_0_$__cuda_sm20_rcp_rn_f32_slowpath,@function
        .size           $__internal_0_$__cuda_sm20_rcp_rn_f32_slowpath,(.L_x_18 - $__internal_0_$__cuda_sm20_rcp_rn_f32_slowpath)
$__internal_0_$__cuda_sm20_rcp_rn_f32_slowpath:
[----:B------:R-:W-:-:S05]  /*0500*/  IMAD.SHL.U32 R7, R0, 0x2, RZ ;  /* 0x0000000200077824 */ /* 0x000fca00078e00ff */
[----:B------:R-:W-:-:S04]  /*0510*/  SHF.R.U32.HI R12, RZ, 0x18, R7 ;  /* 0x00000018ff0c7819 */ /* 0x000fc80000011607 */
[----:B------:R-:W-:-:S13]  /*0520*/  ISETP.NE.U32.AND P0, PT, R12, RZ, PT ;  /* 0x000000ff0c00720c */ /* 0x000fda0003f05070 */
[----:B------:R-:W-:Y:S05]  /*0530*/  @P0 BRA `(.L_x_14) ;  /* 0x00000000002c0947 */ /* 0x000fea0003800000 */
[----:B------:R-:W-:-:S04]  /*0540*/  SHF.L.U32 R7, R0, 0x1, RZ ;  /* 0x0000000100077819 */ /* 0x000fc800000006ff */
[----:B------:R-:W-:-:S13]  /*0550*/  ISETP.NE.AND P0, PT, R7, RZ, PT ;  /* 0x000000ff0700720c */ /* 0x000fda0003f05270 */
[----:B------:R0:W1:Y:S01]  /*0560*/  @!P0 MUFU.RCP R7, R0 ;  /* 0x0000000000078308 */ /* 0x0000620000001000 */
[----:B------:R-:W-:Y:S05]  /*0570*/  @!P0 BRA `(.L_x_15) ;  /* 0x0000000000a48947 */ /* 0x000fea0003800000 */
[----:B------:R-:W-:-:S04]  /*0580*/  FFMA R8, R0, 1.84467440737095516160e+19, RZ ;  /* 0x5f80000000087823 */ /* 0x000fc800000000ff */
[----:B-1----:R-:W0:Y:S02]  /*0590*/  MUFU.RCP R7, R8 ;  /* 0x0000000800077308 */ /* 0x002e240000001000 */
[----:B0-----:R-:W-:-:S04]  /*05a0*/  FFMA R0, R8, R7, -1 ;  /* 0xbf80000008007423 */ /* 0x001fc80000000007 */
[----:B------:R-:W-:-:S04]  /*05b0*/  FADD.FTZ R0, -R0, -RZ ;  /* 0x800000ff00007221 */ /* 0x000fc80000010100 */
[----:B------:R-:W-:-:S04]  /*05c0*/  FFMA R0, R7, R0, R7 ;  /* 0x0000000007007223 */ /* 0x000fc80000000007 */
[----:B------:R-:W-:Y:S01]  /*05d0*/  FFMA R7, R0, 1.84467440737095516160e+19, RZ ;  /* 0x5f80000000077823 */ /* 0x000fe200000000ff */
[----:B------:R-:W-:Y:S06]  /*05e0*/  BRA `(.L_x_15) ;  /* 0x0000000000887947 */ /* 0x000fec0003800000 */
.L_x_14:
[----:B------:R-:W-:-:S05]  /*05f0*/  VIADD R14, R12, 0xffffff03 ;  /* 0xffffff030c0e7836 */ /* 0x000fca0000000000 */
[----:B------:R-:W-:-:S13]  /*0600*/  ISETP.GT.U32.AND P0, PT, R14, 0x1, PT ;  /* 0x000000010e00780c */ /* 0x000fda0003f04070 */
[----:B------:R-:W-:Y:S05]  /*0610*/  @P0 BRA `(.L_x_16) ;  /* 0x0000000000780947 */ /* 0x000fea0003800000 */
[----:B------:R-:W-:Y:S01]  /*0620*/  LOP3.LUT R7, R0, 0x7fffff, RZ, 0xc0, !PT ;  /* 0x007fffff00077812 */ /* 0x000fe200078ec0ff */
[----:B------:R-:W-:-:S03]  /*0630*/  IMAD.MOV.U32 R11, RZ, RZ, 0x3 ;  /* 0x00000003ff0b7424 */ /* 0x000fc600078e00ff */
[----:B------:R-:W-:Y:S02]  /*0640*/  LOP3.LUT R7, R7, 0x3f800000, RZ, 0xfc, !PT ;  /* 0x3f80000007077812 */ /* 0x000fe400078efcff */
[----:B------:R-:W-:Y:S02]  /*0650*/  SHF.L.U32 R11, R11, R14, RZ ;  /* 0x0000000e0b0b7219 */ /* 0x000fe400000006ff */
[----:B------:R-:W0:Y:S02]  /*0660*/  MUFU.RCP R8, R7 ;  /* 0x0000000700087308 */ /* 0x000e240000001000 */
[----:B0-----:R-:W-:-:S04]  /*0670*/  FFMA R9, R7, R8, -1 ;  /* 0xbf80000007097423 */ /* 0x001fc80000000008 */
[----:B------:R-:W-:-:S04]  /*0680*/  FADD.FTZ R9, -R9, -RZ ;  /* 0x800000ff09097221 */ /* 0x000fc80000010100 */
[CCC-:B------:R-:W-:Y:S01]  /*0690*/  FFMA.RM R10, R8.reuse, R9.reuse, R8.reuse ;  /* 0x00000009080a7223 */ /* 0x1c0fe20000004008 */
[----:B------:R-:W-:-:S04]  /*06a0*/  FFMA.RP R9, R8, R9, R8 ;  /* 0x0000000908097223 */ /* 0x000fc80000008008 */
[C---:B------:R-:W-:Y:S02]  /*06b0*/  LOP3.LUT R8, R10.reuse, 0x7fffff, RZ, 0xc0, !PT ;  /* 0x007fffff0a087812 */ /* 0x040fe400078ec0ff */
[----:B------:R-:W-:Y:S02]  /*06c0*/  FSETP.NEU.FTZ.AND P0, PT, R10, R9, PT ;  /* 0x000000090a00720b */ /* 0x000fe40003f1d000 */
[----:B------:R-:W-:Y:S02]  /*06d0*/  LOP3.LUT R8, R8, 0x800000, RZ, 0xfc, !PT ;  /* 0x0080000008087812 */ /* 0x000fe400078efcff */
[----:B------:R-:W-:Y:S02]  /*06e0*/  SEL R9, RZ, 0xffffffff, !P0 ;  /* 0xffffffffff097807 */ /* 0x000fe40004000000 */
[----:B------:R-:W-:-:S03]  /*06f0*/  LOP3.LUT R11, R11, R8, RZ, 0xc0, !PT ;  /* 0x000000080b0b7212 */ /* 0x000fc600078ec0ff */
[----:B------:R-:W-:Y:S01]  /*0700*/  IMAD.MOV R9, RZ, RZ, -R9 ;  /* 0x000000ffff097224 */ /* 0x000fe200078e0a09 */
[----:B------:R-:W-:-:S04]  /*0710*/  SHF.R.U32.HI R11, RZ, R14, R11 ;  /* 0x0000000eff0b7219 */ /* 0x000fc8000001160b */
[----:B------:R-:W-:Y:S02]  /*0720*/  LOP3.LUT P1, RZ, R9, R14, R8, 0xf8, !PT ;  /* 0x0000000e09ff7212 */ /* 0x000fe4000782f808 */
[C---:B------:R-:W-:Y:S02]  /*0730*/  LOP3.LUT P0, RZ, R11.reuse, 0x1, RZ, 0xc0, !PT ;  /* 0x000000010bff7812 */ /* 0x040fe4000780c0ff */
[----:B------:R-:W-:-:S04]  /*0740*/  LOP3.LUT P2, RZ, R11, 0x2, RZ, 0xc0, !PT ;  /* 0x000000020bff7812 */ /* 0x000fc8000784c0ff */
[----:B------:R-:W-:Y:S02]  /*0750*/  PLOP3.LUT P0, PT, P0, P1, P2, 0xe0, 0x0 ;  /* 0x000000000000781c */ /* 0x000fe40000703c20 */
[----:B------:R-:W-:Y:S02]  /*0760*/  LOP3.LUT P1, RZ, R0, 0x7fffff, RZ, 0xc0, !PT ;  /* 0x007fffff00ff7812 */ /* 0x000fe4000782c0ff */
[----:B------:R-:W-:-:S05]  /*0770*/  SEL R7, RZ, 0x1, !P0 ;  /* 0x00000001ff077807 */ /* 0x000fca0004000000 */
[----:B------:R-:W-:-:S05]  /*0780*/  IMAD.MOV R7, RZ, RZ, -R7 ;  /* 0x000000ffff077224 */ /* 0x000fca00078e0a07 */
[----:B------:R-:W-:Y:S01]  /*0790*/  ISETP.GE.AND P0, PT, R7, RZ, PT ;  /* 0x000000ff0700720c */ /* 0x000fe20003f06270 */
[----:B------:R-:W-:-:S05]  /*07a0*/  VIADD R7, R12, 0xffffff04 ;  /* 0xffffff040c077836 */ /* 0x000fca0000000000 */
[----:B------:R-:W-:-:S07]  /*07b0*/  SHF.R.U32.HI R7, RZ, R7, R8 ;  /* 0x00000007ff077219 */ /* 0x000fce0000011608 */
[----:B------:R-:W-:-:S05]  /*07c0*/  @!P0 IADD3 R7, PT, PT, R7, 0x1, RZ ;  /* 0x0000000107078810 */ /* 0x000fca0007ffe0ff */
[----:B------:R-:W-:-:S05]  /*07d0*/  @!P1 IMAD.SHL.U32 R7, R7, 0x2, RZ ;  /* 0x0000000207079824 */ /* 0x000fca00078e00ff */
[----:B------:R-:W-:Y:S01]  /*07e0*/  LOP3.LUT R7, R7, 0x80000000, R0, 0xf8, !PT ;  /* 0x8000000007077812 */ /* 0x000fe200078ef800 */
[----:B------:R-:W-:Y:S06]  /*07f0*/  BRA `(.L_x_15) ;  /* 0x0000000000047947 */ /* 0x000fec0003800000 */
.L_x_16:
[----:B------:R2:W3:Y:S02]  /*0800*/  MUFU.RCP R7, R0 ;  /* 0x0000000000077308 */ /* 0x0004e40000001000 */
.L_x_15:
[----:B0123--:R-:W-:Y:S02]  /*0810*/  IMAD.MOV.U32 R0, RZ, RZ, R7 ;  /* 0x000000ffff007224 */ /* 0x00ffe400078e0007 */
[----:B------:R-:W-:-:S04]  /*0820*/  IMAD.MOV.U32 R7, RZ, RZ, 0x0 ;  /* 0x00000000ff077424 */ /* 0x000fc800078e00ff */
[----:B------:R-:W-:Y:S05]  /*0830*/  RET.REL.NODEC R6 `(reciprocate) ;  /* 0xfffffff406f07950 */ /* 0x000fea0003c3ffff */
.L_x_17:
[----:B------:R-:W-:-:S00]  /*0840*/  BRA `(.L_x_17) ;  /* 0xfffffffc00fc7947 */ /* 0x000fc0000383ffff */
[----:B------:R-:W-:-:S00]  /*0850*/  NOP ;  /* 0x0000000000007918 */ /* 0x000fc00000000000 */
        /* <DEDUP_REMOVED lines=10> */
.L_x_18:


//--------------------- .nv.shared.reserved.0     --------------------------
	.section	.nv.shared.reserved.0,"aw",@nobits
	.weak		__nv_reservedSMEM_offset_0_alias
	.size		__nv_reservedSMEM_offset_0_alias, 0, 64
	.other		__nv_reservedSMEM_offset_0_alias,@"STO_CUDA_RESERVED_SHARED STV_DEFAULT"
__nv_reservedSMEM_offset_0_alias:
	.zero		0
	.zero		64


//--------------------- .nv.constant0.reciprocate --------------------------
	.section	.nv.constant0.reciprocate,"a",@progbits
	.sectionflags	@""
	.align	4
.nv.constant0.reciprocate:
	.zero		908


//--------------------- SYMBOLS --------------------------

	.type		.nv.reservedSmem.offset0,@object
	.size		.nv.reservedSmem.offset0,0x4
